//
// Generated by NVIDIA NVVM Compiler
//
// Compiler Build ID: CL-36424714
// Cuda compilation tools, release 13.0, V13.0.88
// Based on NVVM 20.0.0
//

.version 9.0
.target sm_100
.address_size 64

	// .globl	_Z19ArrayMultiplicationPfS_i

.visible .entry _Z19ArrayMultiplicationPfS_i(
	.param .u64 .ptr .align 1 _Z19ArrayMultiplicationPfS_i_param_0,
	.param .u64 .ptr .align 1 _Z19ArrayMultiplicationPfS_i_param_1,
	.param .u32 _Z19ArrayMultiplicationPfS_i_param_2
)
{
	.reg .pred 	%p<2>;
	.reg .b32 	%r<6>;
	.reg .b32 	%f<4>;
	.reg .b64 	%rd<8>;

	ld.param.u64 	%rd1, [_Z19ArrayMultiplicationPfS_i_param_0];
	ld.param.u64 	%rd2, [_Z19ArrayMultiplicationPfS_i_param_1];
	ld.param.u32 	%r2, [_Z19ArrayMultiplicationPfS_i_param_2];
	mov.u32 	%r3, %ctaid.x;
	mov.u32 	%r4, %ntid.x;
	mov.u32 	%r5, %tid.x;
	mad.lo.s32 	%r1, %r3, %r4, %r5;
	setp.ge.s32 	%p1, %r1, %r2;
	@%p1 bra 	$L__BB0_2;
	cvta.to.global.u64 	%rd3, %rd1;
	cvta.to.global.u64 	%rd4, %rd2;
	mul.wide.s32 	%rd5, %r1, 4;
	add.s64 	%rd6, %rd3, %rd5;
	ld.global.f32 	%f1, [%rd6];
	add.s64 	%rd7, %rd4, %rd5;
	ld.global.f32 	%f2, [%rd7];
	mul.f32 	%f3, %f1, %f2;
	st.global.f32 	[%rd6], %f3;
$L__BB0_2:
	ret;

}


// ===== COMPILED SASS (sm_100) =====

	.target	sm_100

	.elftype	@"ET_EXEC"


//--------------------- .note.nv.tkinfo           --------------------------
	.section	.note.nv.tkinfo,"",@"SHT_NOTE"
	.sectionflags	@"SHF_NOTE_NV_TKINFO"
	.tkinfo
        /*0018*/ 	.word	0x00000002
        /*0030*/ 	.string	""
        /*0030*/ 	.string	"ptxas"
        /*0030*/ 	.string	"Cuda compilation tools, release 13.0, V13.0.88"
        /*0030*/ 	.string	"Build cuda_13.0.r13.0/compiler.36424714_0"
        /*0030*/ 	.string	"-arch sm_100 -m 64 "



//--------------------- .note.nv.cuinfo           --------------------------
	.section	.note.nv.cuinfo,"",@"SHT_NOTE"
	.sectionflags	@"SHF_NOTE_NV_CUINFO"
        /*0018*/ 	.short	0x0002
        /*001a*/ 	.short	0x0064
        /*001c*/ 	.short	0x0082
	.zero		2


//--------------------- .nv.info                  --------------------------
	.section	.nv.info,"",@"SHT_CUDA_INFO"
	.align	4


	//----- nvinfo : EIATTR_REGCOUNT
	.align		4
        /*0000*/ 	.byte	0x04, 0x2f
        /*0002*/ 	.short	(.L_1 - .L_0)
	.align		4
.L_0:
        /*0004*/ 	.word	index@(_Z19ArrayMultiplicationPfS_i)
        /*0008*/ 	.word	0x0000000a


	//----- nvinfo : EIATTR_FRAME_SIZE
	.align		4
.L_1:
        /*000c*/ 	.byte	0x04, 0x11
        /*000e*/ 	.short	(.L_3 - .L_2)
	.align		4
.L_2:
        /*0010*/ 	.word	index@(_Z19ArrayMultiplicationPfS_i)
        /*0014*/ 	.word	0x00000000


	//----- nvinfo : EIATTR_MIN_STACK_SIZE
	.align		4
.L_3:
        /*0018*/ 	.byte	0x04, 0x12
        /*001a*/ 	.short	(.L_5 - .L_4)
	.align		4
.L_4:
        /*001c*/ 	.word	index@(_Z19ArrayMultiplicationPfS_i)
        /*0020*/ 	.word	0x00000000
.L_5:


//--------------------- .nv.compat                --------------------------
	.section	.nv.compat,"",@"SHT_CUDA_COMPAT_INFO"
	.align	4
        /*0000*/ 	.byte	0x02, 0x09, 0x00, 0x00, 0x02, 0x02, 0x01, 0x00, 0x02, 0x05, 0x05, 0x00, 0x03, 0x07, 0x01, 0x01
        /*0010*/ 	.byte	0x02, 0x03, 0x00, 0x00, 0x02, 0x06, 0x01, 0x00, 0x04, 0x0b, 0x08, 0x00, 0x09, 0x00, 0x00, 0x00
        /*0020*/ 	.byte	0x00, 0x00, 0x00, 0x00


//--------------------- .nv.info._Z19ArrayMultiplicationPfS_i --------------------------
	.section	.nv.info._Z19ArrayMultiplicationPfS_i,"",@"SHT_CUDA_INFO"
	.sectionflags	@""
	.align	4


	//----- nvinfo : EIATTR_CUDA_API_VERSION
	.align		4
        /*0000*/ 	.byte	0x04, 0x37
        /*0002*/ 	.short	(.L_7 - .L_6)
.L_6:
        /*0004*/ 	.word	0x00000082


	//----- nvinfo : EIATTR_KPARAM_INFO
	.align		4
.L_7:
        /*0008*/ 	.byte	0x04, 0x17
        /*000a*/ 	.short	(.L_9 - .L_8)
.L_8:
        /*000c*/ 	.word	0x00000000
        /*0010*/ 	.short	0x0002
        /*0012*/ 	.short	0x0010
        /*0014*/ 	.byte	0x00, 0xf0, 0x11, 0x00


	//----- nvinfo : EIATTR_KPARAM_INFO
	.align		4
.L_9:
        /*0018*/ 	.byte	0x04, 0x17
        /*001a*/ 	.short	(.L_11 - .L_10)
.L_10:
        /*001c*/ 	.word	0x00000000
        /*0020*/ 	.short	0x0001
        /*0022*/ 	.short	0x0008
        /*0024*/ 	.byte	0x00, 0xf5, 0x21, 0x00


	//----- nvinfo : EIATTR_KPARAM_INFO
	.align		4
.L_11:
        /*0028*/ 	.byte	0x04, 0x17
        /*002a*/ 	.short	(.L_13 - .L_12)
.L_12:
        /*002c*/ 	.word	0x00000000
        /*0030*/ 	.short	0x0000
        /*0032*/ 	.short	0x0000
        /*0034*/ 	.byte	0x00, 0xf5, 0x21, 0x00


	//----- nvinfo : EIATTR_SPARSE_MMA_MASK
	.align		4
.L_13:
        /*0038*/ 	.byte	0x03, 0x50
        /*003a*/ 	.short	0x0000


	//----- nvinfo : EIATTR_MAXREG_COUNT
	.align		4
        /*003c*/ 	.byte	0x03, 0x1b
        /*003e*/ 	.short	0x00ff


	//----- nvinfo : EIATTR_MERCURY_ISA_VERSION
	.align		4
        /*0040*/ 	.byte	0x03, 0x5f
        /*0042*/ 	.short	0x0101


	//----- nvinfo : EIATTR_VRC_CTA_INIT_COUNT
	.align		4
        /*0044*/ 	.byte	0x02, 0x4a
	.zero		1
	.zero		1


	//----- nvinfo : EIATTR_EXIT_INSTR_OFFSETS
	.align		4
        /*0048*/ 	.byte	0x04, 0x1c
        /*004a*/ 	.short	(.L_15 - .L_14)


	//   ....[0]....
.L_14:
        /*004c*/ 	.word	0x00000070


	//   ....[1]....
        /*0050*/ 	.word	0x00000110


	//----- nvinfo : EIATTR_CBANK_PARAM_SIZE
	.align		4
.L_15:
        /*0054*/ 	.byte	0x03, 0x19
        /*0056*/ 	.short	0x0014


	//----- nvinfo : EIATTR_PARAM_CBANK
	.align		4
        /*0058*/ 	.byte	0x04, 0x0a
        /*005a*/ 	.short	(.L_17 - .L_16)
	.align		4
.L_16:
        /*005c*/ 	.word	index@(.nv.constant0._Z19ArrayMultiplicationPfS_i)
        /*0060*/ 	.short	0x0380
        /*0062*/ 	.short	0x0014


	//----- nvinfo : EIATTR_SW_WAR
	.align		4
.L_17:
        /*0064*/ 	.byte	0x04, 0x36
        /*0066*/ 	.short	(.L_19 - .L_18)
.L_18:
        /*0068*/ 	.word	0x00000008
.L_19:


//--------------------- .nv.callgraph             --------------------------
	.section	.nv.callgraph,"",@"SHT_CUDA_CALLGRAPH"
	.align	4
	.sectionentsize	8
	.align		4
        /*0000*/ 	.word	0x00000000
	.align		4
        /*0004*/ 	.word	0xffffffff
	.align		4
        /*0008*/ 	.word	0x00000000
	.align		4
        /*000c*/ 	.word	0xfffffffe
	.align		4
        /*0010*/ 	.word	0x00000000
	.align		4
        /*0014*/ 	.word	0xfffffffd
	.align		4
        /*0018*/ 	.word	0x00000000
	.align		4
        /*001c*/ 	.word	0xfffffffc


//--------------------- .text._Z19ArrayMultiplicationPfS_i --------------------------
	.section	.text._Z19ArrayMultiplicationPfS_i,"ax",@progbits
	.align	128
        .global         _Z19ArrayMultiplicationPfS_i
        .type           _Z19ArrayMultiplicationPfS_i,@function
        .size           _Z19ArrayMultiplicationPfS_i,(.L_x_1 - _Z19ArrayMultiplicationPfS_i)
        .other          _Z19ArrayMultiplicationPfS_i,@"STO_CUDA_ENTRY STV_DEFAULT"
_Z19ArrayMultiplicationPfS_i:
.text._Z19ArrayMultiplicationPfS_i:
[----:B------:R-:W-:Y:S01]  /*0000*/  LDC R1, c[0x0][0x37c] ;  /* 0x0000df00ff017b82 */ /* 0x000fe20000000800 */
[----:B------:R-:W0:Y:S07]  /*0010*/  S2R R0, SR_TID.X ;  /* 0x0000000000007919 */ /* 0x000e2e0000002100 */
[----:B------:R-:W0:Y:S01]  /*0020*/  S2UR UR4, SR_CTAID.X ;  /* 0x00000000000479c3 */ /* 0x000e220000002500 */
[----:B------:R-:W1:Y:S07]  /*0030*/  LDCU UR5, c[0x0][0x390] ;  /* 0x00007200ff0577ac */ /* 0x000e6e0008000800 */
[----:B------:R-:W0:Y:S02]  /*0040*/  LDC R7, c[0x0][0x360] ;  /* 0x0000d800ff077b82 */ /* 0x000e240000000800 */
[----:B0-----:R-:W-:-:S05]  /*0050*/  IMAD R7, R7, UR4, R0 ;  /* 0x0000000407077c24 */ /* 0x001fca000f8e0200 */
[----:B-1----:R-:W-:-:S13]  /*0060*/  ISETP.GE.AND P0, PT, R7, UR5, PT ;  /* 0x0000000507007c0c */ /* 0x002fda000bf06270 */
[----:B------:R-:W-:Y:S05]  /*0070*/  @P0 EXIT ;  /* 0x000000000000094d */ /* 0x000fea0003800000 */
[----:B------:R-:W0:Y:S01]  /*0080*/  LDC.64 R4, c[0x0][0x388] ;  /* 0x0000e200ff047b82 */ /* 0x000e220000000a00 */
[----:B------:R-:W1:Y:S07]  /*0090*/  LDCU.64 UR4, c[0x0][0x358] ;  /* 0x00006b00ff0477ac */ /* 0x000e6e0008000a00 */
[----:B------:R-:W2:Y:S01]  /*00a0*/  LDC.64 R2, c[0x0][0x380] ;  /* 0x0000e000ff027b82 */ /* 0x000ea20000000a00 */
[----:B0-----:R-:W-:-:S06]  /*00b0*/  IMAD.WIDE R4, R7, 0x4, R4 ;  /* 0x0000000407047825 */ /* 0x001fcc00078e0204 */
[----:B-1----:R-:W3:Y:S01]  /*00c0*/  LDG.E R5, desc[UR4][R4.64] ;  /* 0x0000000404057981 */ /* 0x002ee2000c1e1900 */
[----:B--2---:R-:W-:-:S05]  /*00d0*/  IMAD.WIDE R2, R7, 0x4, R2 ;  /* 0x0000000407027825 */ /* 0x004fca00078e0202 */
[----:B------:R-:W3:Y:S02]  /*00e0*/  LDG.E R0, desc[UR4][R2.64] ;  /* 0x0000000402007981 */ /* 0x000ee4000c1e1900 */
[----:B---3--:R-:W-:-:S05]  /*00f0*/  FMUL R7, R0, R5 ;  /* 0x0000000500077220 */ /* 0x008fca0000400000 */
[----:B------:R-:W-:Y:S01]  /*0100*/  STG.E desc[UR4][R2.64], R7 ;  /* 0x0000000702007986 */ /* 0x000fe2000c101904 */
[----:B------:R-:W-:Y:S05]  /*0110*/  EXIT ;  /* 0x000000000000794d */ /* 0x000fea0003800000 */
.L_x_0:
[----:B------:R-:W-:-:S00]  /*0120*/  BRA `(.L_x_0) ;  /* 0xfffffffc00fc7947 */ /* 0x000fc0000383ffff */
[----:B------:R-:W-:-:S00]  /*0130*/  NOP ;  /* 0x0000000000007918 */ /* 0x000fc00000000000 */
        /* <DEDUP_REMOVED lines=12> */
.L_x_1:


//--------------------- .nv.shared.reserved.0     --------------------------
	.section	.nv.shared.reserved.0,"aw",@nobits
	.weak		__nv_reservedSMEM_offset_0_alias
	.size		__nv_reservedSMEM_offset_0_alias, 0, 64
	.other		__nv_reservedSMEM_offset_0_alias,@"STO_CUDA_RESERVED_SHARED STV_DEFAULT"
__nv_reservedSMEM_offset_0_alias:
	.zero		0
	.zero		64


//--------------------- .nv.constant0._Z19ArrayMultiplicationPfS_i --------------------------
	.section	.nv.constant0._Z19ArrayMultiplicationPfS_i,"a",@progbits
	.sectionflags	@""
	.align	4
.nv.constant0._Z19ArrayMultiplicationPfS_i:
	.zero		916


//--------------------- SYMBOLS --------------------------

	.type		.nv.reservedSmem.offset0,@object
	.size		.nv.reservedSmem.offset0,0x4
